	.headerflags	@"EF_CUDA_TEXMODE_UNIFIED EF_CUDA_64BIT_ADDRESS EF_CUDA_ACCELERATORS EF_CUDA_SM90 EF_CUDA_VIRTUAL_SM(EF_CUDA_SM90)"
	.elftype	@"ET_EXEC"


//--------------------- .nv.info                  --------------------------
	.section	.nv.info,"",@"SHT_CUDA_INFO"
	.align	4


	//----- nvinfo : EIATTR_REGCOUNT
	.align		4
        /*0000*/ 	.byte	0x04, 0x2f
        /*0002*/ 	.short	(.L_1 - .L_0)
	.align		4
.L_0:
        /*0004*/ 	.word	index@(triton_poi_fused__to_copy_3)
        /*0008*/ 	.word	0x0000000a


	//----- nvinfo : EIATTR_MIN_STACK_SIZE
	.align		4
.L_1:
        /*000c*/ 	.byte	0x04, 0x12
        /*000e*/ 	.short	(.L_3 - .L_2)
	.align		4
.L_2:
        /*0010*/ 	.word	index@(triton_poi_fused__to_copy_3)
        /*0014*/ 	.word	0x00000000


	//----- nvinfo : EIATTR_FRAME_SIZE
	.align		4
.L_3:
        /*0018*/ 	.byte	0x04, 0x11
        /*001a*/ 	.short	(.L_5 - .L_4)
	.align		4
.L_4:
        /*001c*/ 	.word	index@(triton_poi_fused__to_copy_3)
        /*0020*/ 	.word	0x00000000


	//----- nvinfo : EIATTR_MIN_STACK_SIZE
	.align		4
.L_5:
        /*0024*/ 	.byte	0x04, 0x12
        /*0026*/ 	.short	(.L_7 - .L_6)
	.align		4
.L_6:
        /*0028*/ 	.word	index@(triton_poi_fused__to_copy_3)
        /*002c*/ 	.word	0x00000000
.L_7:


//--------------------- .nv.info.triton_poi_fused__to_copy_3 --------------------------
	.section	.nv.info.triton_poi_fused__to_copy_3,"",@"SHT_CUDA_INFO"
	.sectionflags	@""
	.align	4


	//----- nvinfo : EIATTR_CUDA_API_VERSION
	.align		4
        /*0000*/ 	.byte	0x04, 0x37
        /*0002*/ 	.short	(.L_9 - .L_8)
.L_8:
        /*0004*/ 	.word	0x0000007c


	//----- nvinfo : EIATTR_KPARAM_INFO
	.align		4
.L_9:
        /*0008*/ 	.byte	0x04, 0x17
        /*000a*/ 	.short	(.L_11 - .L_10)
.L_10:
        /*000c*/ 	.word	0x00000000
        /*0010*/ 	.short	0x0001
        /*0012*/ 	.short	0x0008
        /*0014*/ 	.byte	0x00, 0xf0, 0x11, 0x00


	//----- nvinfo : EIATTR_KPARAM_INFO
	.align		4
.L_11:
        /*0018*/ 	.byte	0x04, 0x17
        /*001a*/ 	.short	(.L_13 - .L_12)
.L_12:
        /*001c*/ 	.word	0x00000000
        /*0020*/ 	.short	0x0000
        /*0022*/ 	.short	0x0000
        /*0024*/ 	.byte	0x00, 0xf4, 0x21, 0x00


	//----- nvinfo : EIATTR_SPARSE_MMA_MASK
	.align		4
.L_13:
        /*0028*/ 	.byte	0x03, 0x50
        /*002a*/ 	.short	0x0000


	//----- nvinfo : EIATTR_MAXREG_COUNT
	.align		4
        /*002c*/ 	.byte	0x03, 0x1b
        /*002e*/ 	.short	0x00ff


	//----- nvinfo : EIATTR_EXIT_INSTR_OFFSETS
	.align		4
        /*0030*/ 	.byte	0x04, 0x1c
        /*0032*/ 	.short	(.L_15 - .L_14)


	//   ....[0]....
.L_14:
        /*0034*/ 	.word	0x00000170


	//   ....[1]....
        /*0038*/ 	.word	0x000001a0


	//----- nvinfo : EIATTR_REQNTID
	.align		4
.L_15:
        /*003c*/ 	.byte	0x04, 0x10
        /*003e*/ 	.short	(.L_17 - .L_16)
.L_16:
        /*0040*/ 	.word	0x00000020
        /*0044*/ 	.word	0x00000001
        /*0048*/ 	.word	0x00000001


	//----- nvinfo : EIATTR_CBANK_PARAM_SIZE
	.align		4
.L_17:
        /*004c*/ 	.byte	0x03, 0x19
        /*004e*/ 	.short	0x000c


	//----- nvinfo : EIATTR_PARAM_CBANK
	.align		4
        /*0050*/ 	.byte	0x04, 0x0a
        /*0052*/ 	.short	(.L_19 - .L_18)
	.align		4
.L_18:
        /*0054*/ 	.word	index@(.nv.constant0.triton_poi_fused__to_copy_3)
        /*0058*/ 	.short	0x0210
        /*005a*/ 	.short	0x000c


	//----- nvinfo : EIATTR_SW_WAR
	.align		4
.L_19:
        /*005c*/ 	.byte	0x04, 0x36
        /*005e*/ 	.short	(.L_21 - .L_20)
.L_20:
        /*0060*/ 	.word	0x00000008
.L_21:


//--------------------- .nv.callgraph             --------------------------
	.section	.nv.callgraph,"",@"SHT_CUDA_CALLGRAPH"
	.align	4
	.sectionentsize	8
	.align		4
        /*0000*/ 	.word	0x00000000
	.align		4
        /*0004*/ 	.word	0xffffffff
	.align		4
        /*0008*/ 	.word	0x00000000
	.align		4
        /*000c*/ 	.word	0xfffffffe
	.align		4
        /*0010*/ 	.word	0x00000000
	.align		4
        /*0014*/ 	.word	0xfffffffd
	.align		4
        /*0018*/ 	.word	0x00000000
	.align		4
        /*001c*/ 	.word	0xfffffffc


//--------------------- .text.triton_poi_fused__to_copy_3 --------------------------
	.section	.text.triton_poi_fused__to_copy_3,"ax",@progbits
	.align	128
        .global         triton_poi_fused__to_copy_3
        .type           triton_poi_fused__to_copy_3,@function
        .size           triton_poi_fused__to_copy_3,(.L_x_1 - triton_poi_fused__to_copy_3)
        .other          triton_poi_fused__to_copy_3,@"STO_CUDA_ENTRY STV_DEFAULT"
triton_poi_fused__to_copy_3:
.text.triton_poi_fused__to_copy_3:
[----:B------:R-:W0:Y:S02]  /*0000*/  LDC R1, c[0x0][0x28] ;  /* 0x00000a00ff017b82 */ /* 0x000e240000000800 */
[----:B------:R-:W1:Y:S01]  /*0010*/  S2R R0, SR_TID.X ;  /* 0x0000000000007919 */ /* 0x000e620000002100 */
[----:B------:R-:W-:Y:S01]  /*0020*/  IMAD.MOV.U32 R7, RZ, RZ, 0x3e100000 ;  /* 0x3e100000ff077424 */ /* 0x000fe200078e00ff */
[----:B------:R-:W2:Y:S01]  /*0030*/  S2R R5, SR_CTAID.X ;  /* 0x0000000000057919 */ /* 0x000ea20000002500 */
[----:B-1----:R-:W-:-:S05]  /*0040*/  IMAD.SHL.U32 R0, R0, 0x2, RZ ;  /* 0x0000000200007824 */ /* 0x002fca00078e00ff */
[----:B------:R-:W-:-:S05]  /*0050*/  LOP3.LUT R0, R0, 0x3e, RZ, 0xc0, !PT ;  /* 0x0000003e00007812 */ /* 0x000fca00078ec0ff */
[----:B--2---:R-:W-:-:S05]  /*0060*/  IMAD R5, R5, 0x40, R0 ;  /* 0x0000004005057824 */ /* 0x004fca00078e0200 */
[----:B------:R-:W-:Y:S02]  /*0070*/  IADD3 R0, R5, 0x1, RZ ;  /* 0x0000000105007810 */ /* 0x000fe40007ffe0ff */
[----:B------:R-:W-:Y:S02]  /*0080*/  I2FP.F32.S32 R2, R5 ;  /* 0x0000000500027245 */ /* 0x000fe40000201400 */
[----:B------:R-:W-:Y:S02]  /*0090*/  I2FP.F32.S32 R0, R0 ;  /* 0x0000000000007245 */ /* 0x000fe40000201400 */
[----:B------:R-:W-:Y:S01]  /*00a0*/  ISETP.GE.AND P0, PT, R5, 0x40, PT ;  /* 0x000000400500780c */ /* 0x000fe20003f06270 */
[----:B------:R-:W-:Y:S02]  /*00b0*/  FADD R2, R2, 0.5 ;  /* 0x3f00000002027421 */ /* 0x000fe40000000000 */
[----:B------:R-:W-:Y:S02]  /*00c0*/  FADD R0, R0, 0.5 ;  /* 0x3f00000000007421 */ /* 0x000fe40000000000 */
[----:B------:R-:W-:-:S02]  /*00d0*/  FFMA R4, R2, R7, -0.5 ;  /* 0xbf00000002047423 */ /* 0x000fc40000000007 */
[----:B------:R-:W1:Y:S01]  /*00e0*/  LDC.64 R2, c[0x0][0x210] ;  /* 0x00008400ff027b82 */ /* 0x000e620000000a00 */
[----:B------:R-:W-:Y:S02]  /*00f0*/  FFMA R0, R0, R7, -0.5 ;  /* 0xbf00000000007423 */ /* 0x000fe40000000007 */
[----:B------:R-:W-:-:S03]  /*0100*/  FMNMX R4, RZ, R4, !PT ;  /* 0x00000004ff047209 */ /* 0x000fc60007800000 */
[----:B------:R-:W-:-:S03]  /*0110*/  FMNMX R0, RZ, R0, !PT ;  /* 0x00000000ff007209 */ /* 0x000fc60007800000 */
[----:B------:R-:W2:Y:S08]  /*0120*/  F2I.TRUNC.NTZ R4, R4 ;  /* 0x0000000400047305 */ /* 0x000eb0000020f100 */
[----:B------:R-:W3:Y:S01]  /*0130*/  F2I.TRUNC.NTZ R6, R0 ;  /* 0x0000000000067305 */ /* 0x000ee2000020f100 */
[----:B-1----:R-:W-:Y:S01]  /*0140*/  IMAD.WIDE R2, R5, 0x8, R2 ;  /* 0x0000000805027825 */ /* 0x002fe200078e0202 */
[----:B--2---:R-:W-:-:S02]  /*0150*/  SHF.R.S32.HI R5, RZ, 0x1f, R4 ;  /* 0x0000001fff057819 */ /* 0x004fc40000011404 */
[----:B---3--:R-:W-:Y:S01]  /*0160*/  SHF.R.S32.HI R7, RZ, 0x1f, R6 ;  /* 0x0000001fff077819 */ /* 0x008fe20000011406 */
[----:B------:R-:W-:Y:S06]  /*0170*/  @P0 EXIT ;  /* 0x000000000000094d */ /* 0x000fec0003800000 */
[----:B------:R-:W-:Y:S02]  /*0180*/  ULDC.64 UR4, c[0x0][0x208] ;  /* 0x0000820000047ab9 */ /* 0x000fe40000000a00 */
[----:B------:R-:W-:Y:S01]  /*0190*/  STG.E.128 desc[UR4][R2.64], R4 ;  /* 0x0000000402007986 */ /* 0x000fe2000c101d04 */
[----:B------:R-:W-:Y:S05]  /*01a0*/  EXIT ;  /* 0x000000000000794d */ /* 0x000fea0003800000 */
.L_x_0:
[----:B------:R-:W-:-:S00]  /*01b0*/  BRA `(.L_x_0) ;  /* 0xfffffffc00fc7947 */ /* 0x000fc0000383ffff */
[----:B------:R-:W-:-:S00]  /*01c0*/  NOP ;  /* 0x0000000000007918 */ /* 0x000fc00000000000 */
        /* <DEDUP_REMOVED lines=11> */
.L_x_1:


//--------------------- .nv.constant0.triton_poi_fused__to_copy_3 --------------------------
	.section	.nv.constant0.triton_poi_fused__to_copy_3,"a",@progbits
	.sectionflags	@""
	.align	4
.nv.constant0.triton_poi_fused__to_copy_3:
	.zero		540
